//
// Generated by NVIDIA NVVM Compiler
//
// Compiler Build ID: CL-36424714
// Cuda compilation tools, release 13.0, V13.0.88
// Based on NVVM 20.0.0
//

.version 9.0
.target sm_100
.address_size 64

	// .globl	_Z9addKernelPi

.visible .entry _Z9addKernelPi(
	.param .u64 .ptr .align 1 _Z9addKernelPi_param_0
)
{
	.reg .b32 	%r<21>;
	.reg .b64 	%rd<5>;

	ld.param.u64 	%rd1, [_Z9addKernelPi_param_0];
	cvta.to.global.u64 	%rd2, %rd1;
	mov.u32 	%r1, %ctaid.x;
	mov.u32 	%r2, %ctaid.y;
	mov.u32 	%r3, %nctaid.x;
	mov.u32 	%r4, %nctaid.y;
	mov.u32 	%r5, %ctaid.z;
	mad.lo.s32 	%r6, %r5, %r4, %r2;
	mad.lo.s32 	%r7, %r6, %r3, %r1;
	mov.u32 	%r8, %tid.x;
	mov.u32 	%r9, %tid.y;
	mov.u32 	%r10, %ntid.x;
	mov.u32 	%r11, %ntid.y;
	mov.u32 	%r12, %tid.z;
	mad.lo.s32 	%r13, %r12, %r11, %r9;
	mad.lo.s32 	%r14, %r13, %r10, %r8;
	shr.u32 	%r15, %r14, 5;
	mov.u32 	%r16, %ntid.z;
	mul.lo.s32 	%r17, %r11, %r10;
	mul.lo.s32 	%r18, %r17, %r16;
	mad.lo.s32 	%r19, %r18, %r7, %r14;
	shl.b32 	%r20, %r19, 2;
	mul.wide.s32 	%rd3, %r20, 4;
	add.s64 	%rd4, %rd2, %rd3;
	st.global.u32 	[%rd4], %r19;
	st.global.u32 	[%rd4+4], %r7;
	st.global.u32 	[%rd4+8], %r15;
	st.global.u32 	[%rd4+12], %r14;
	ret;

}


// ===== COMPILED SASS (sm_100) =====

	.target	sm_100

	.elftype	@"ET_EXEC"


//--------------------- .note.nv.tkinfo           --------------------------
	.section	.note.nv.tkinfo,"",@"SHT_NOTE"
	.sectionflags	@"SHF_NOTE_NV_TKINFO"
	.tkinfo
        /*0018*/ 	.word	0x00000002
        /*0030*/ 	.string	""
        /*0030*/ 	.string	"ptxas"
        /*0030*/ 	.string	"Cuda compilation tools, release 13.0, V13.0.88"
        /*0030*/ 	.string	"Build cuda_13.0.r13.0/compiler.36424714_0"
        /*0030*/ 	.string	"-arch sm_100 -m 64 "



//--------------------- .note.nv.cuinfo           --------------------------
	.section	.note.nv.cuinfo,"",@"SHT_NOTE"
	.sectionflags	@"SHF_NOTE_NV_CUINFO"
        /*0018*/ 	.short	0x0002
        /*001a*/ 	.short	0x0064
        /*001c*/ 	.short	0x0082
	.zero		2


//--------------------- .nv.info                  --------------------------
	.section	.nv.info,"",@"SHT_CUDA_INFO"
	.align	4


	//----- nvinfo : EIATTR_REGCOUNT
	.align		4
        /*0000*/ 	.byte	0x04, 0x2f
        /*0002*/ 	.short	(.L_1 - .L_0)
	.align		4
.L_0:
        /*0004*/ 	.word	index@(_Z9addKernelPi)
        /*0008*/ 	.word	0x0000000e


	//----- nvinfo : EIATTR_FRAME_SIZE
	.align		4
.L_1:
        /*000c*/ 	.byte	0x04, 0x11
        /*000e*/ 	.short	(.L_3 - .L_2)
	.align		4
.L_2:
        /*0010*/ 	.word	index@(_Z9addKernelPi)
        /*0014*/ 	.word	0x00000000


	//----- nvinfo : EIATTR_MIN_STACK_SIZE
	.align		4
.L_3:
        /*0018*/ 	.byte	0x04, 0x12
        /*001a*/ 	.short	(.L_5 - .L_4)
	.align		4
.L_4:
        /*001c*/ 	.word	index@(_Z9addKernelPi)
        /*0020*/ 	.word	0x00000000
.L_5:


//--------------------- .nv.compat                --------------------------
	.section	.nv.compat,"",@"SHT_CUDA_COMPAT_INFO"
	.align	4
        /*0000*/ 	.byte	0x02, 0x09, 0x00, 0x00, 0x02, 0x02, 0x01, 0x00, 0x02, 0x05, 0x05, 0x00, 0x03, 0x07, 0x01, 0x01
        /*0010*/ 	.byte	0x02, 0x03, 0x00, 0x00, 0x02, 0x06, 0x01, 0x00, 0x04, 0x0b, 0x08, 0x00, 0x09, 0x00, 0x00, 0x00
        /*0020*/ 	.byte	0x00, 0x00, 0x00, 0x00


//--------------------- .nv.info._Z9addKernelPi   --------------------------
	.section	.nv.info._Z9addKernelPi,"",@"SHT_CUDA_INFO"
	.sectionflags	@""
	.align	4


	//----- nvinfo : EIATTR_CUDA_API_VERSION
	.align		4
        /*0000*/ 	.byte	0x04, 0x37
        /*0002*/ 	.short	(.L_7 - .L_6)
.L_6:
        /*0004*/ 	.word	0x00000082


	//----- nvinfo : EIATTR_KPARAM_INFO
	.align		4
.L_7:
        /*0008*/ 	.byte	0x04, 0x17
        /*000a*/ 	.short	(.L_9 - .L_8)
.L_8:
        /*000c*/ 	.word	0x00000000
        /*0010*/ 	.short	0x0000
        /*0012*/ 	.short	0x0000
        /*0014*/ 	.byte	0x00, 0xf5, 0x21, 0x00


	//----- nvinfo : EIATTR_SPARSE_MMA_MASK
	.align		4
.L_9:
        /*0018*/ 	.byte	0x03, 0x50
        /*001a*/ 	.short	0x0000


	//----- nvinfo : EIATTR_MAXREG_COUNT
	.align		4
        /*001c*/ 	.byte	0x03, 0x1b
        /*001e*/ 	.short	0x00ff


	//----- nvinfo : EIATTR_MERCURY_ISA_VERSION
	.align		4
        /*0020*/ 	.byte	0x03, 0x5f
        /*0022*/ 	.short	0x0101


	//----- nvinfo : EIATTR_VRC_CTA_INIT_COUNT
	.align		4
        /*0024*/ 	.byte	0x02, 0x4a
	.zero		1
	.zero		1


	//----- nvinfo : EIATTR_EXIT_INSTR_OFFSETS
	.align		4
        /*0028*/ 	.byte	0x04, 0x1c
        /*002a*/ 	.short	(.L_11 - .L_10)


	//   ....[0]....
.L_10:
        /*002c*/ 	.word	0x000001c0


	//----- nvinfo : EIATTR_CBANK_PARAM_SIZE
	.align		4
.L_11:
        /*0030*/ 	.byte	0x03, 0x19
        /*0032*/ 	.short	0x0008


	//----- nvinfo : EIATTR_PARAM_CBANK
	.align		4
        /*0034*/ 	.byte	0x04, 0x0a
        /*0036*/ 	.short	(.L_13 - .L_12)
	.align		4
.L_12:
        /*0038*/ 	.word	index@(.nv.constant0._Z9addKernelPi)
        /*003c*/ 	.short	0x0380
        /*003e*/ 	.short	0x0008


	//----- nvinfo : EIATTR_SW_WAR
	.align		4
.L_13:
        /*0040*/ 	.byte	0x04, 0x36
        /*0042*/ 	.short	(.L_15 - .L_14)
.L_14:
        /*0044*/ 	.word	0x00000008
.L_15:


//--------------------- .nv.callgraph             --------------------------
	.section	.nv.callgraph,"",@"SHT_CUDA_CALLGRAPH"
	.align	4
	.sectionentsize	8
	.align		4
        /*0000*/ 	.word	0x00000000
	.align		4
        /*0004*/ 	.word	0xffffffff
	.align		4
        /*0008*/ 	.word	0x00000000
	.align		4
        /*000c*/ 	.word	0xfffffffe
	.align		4
        /*0010*/ 	.word	0x00000000
	.align		4
        /*0014*/ 	.word	0xfffffffd
	.align		4
        /*0018*/ 	.word	0x00000000
	.align		4
        /*001c*/ 	.word	0xfffffffc


//--------------------- .text._Z9addKernelPi      --------------------------
	.section	.text._Z9addKernelPi,"ax",@progbits
	.align	128
        .global         _Z9addKernelPi
        .type           _Z9addKernelPi,@function
        .size           _Z9addKernelPi,(.L_x_1 - _Z9addKernelPi)
        .other          _Z9addKernelPi,@"STO_CUDA_ENTRY STV_DEFAULT"
_Z9addKernelPi:
.text._Z9addKernelPi:
[----:B------:R-:W-:Y:S01]  /*0000*/  LDC R1, c[0x0][0x37c] ;  /* 0x0000df00ff017b82 */ /* 0x000fe20000000800 */
[----:B------:R-:W0:Y:S07]  /*0010*/  S2R R7, SR_CTAID.Z ;  /* 0x0000000000077919 */ /* 0x000e2e0000002700 */
[----:B------:R-:W1:Y:S01]  /*0020*/  LDC R5, c[0x0][0x370] ;  /* 0x0000dc00ff057b82 */ /* 0x000e620000000800 */
[----:B------:R-:W2:Y:S01]  /*0030*/  S2R R4, SR_TID.Y ;  /* 0x0000000000047919 */ /* 0x000ea20000002200 */
[----:B------:R-:W2:Y:S06]  /*0040*/  S2R R11, SR_TID.Z ;  /* 0x00000000000b7919 */ /* 0x000eac0000002300 */
[----:B------:R-:W0:Y:S01]  /*0050*/  S2UR UR7, SR_CTAID.Y ;  /* 0x00000000000779c3 */ /* 0x000e220000002600 */
[----:B------:R-:W3:Y:S07]  /*0060*/  S2R R9, SR_TID.X ;  /* 0x0000000000097919 */ /* 0x000eee0000002100 */
[----:B------:R-:W0:Y:S01]  /*0070*/  LDC R0, c[0x0][0x374] ;  /* 0x0000dd00ff007b82 */ /* 0x000e220000000800 */
[----:B------:R-:W4:Y:S01]  /*0080*/  LDCU UR8, c[0x0][0x360] ;  /* 0x00006c00ff0877ac */ /* 0x000f220008000800 */
[----:B------:R-:W4:Y:S06]  /*0090*/  LDCU UR9, c[0x0][0x364] ;  /* 0x00006c80ff0977ac */ /* 0x000f2c0008000800 */
[----:B------:R-:W1:Y:S01]  /*00a0*/  S2UR UR6, SR_CTAID.X ;  /* 0x00000000000679c3 */ /* 0x000e620000002500 */
[----:B------:R-:W5:Y:S07]  /*00b0*/  LDCU UR5, c[0x0][0x368] ;  /* 0x00006d00ff0577ac */ /* 0x000f6e0008000800 */
[----:B------:R-:W1:Y:S01]  /*00c0*/  LDC.64 R2, c[0x0][0x380] ;  /* 0x0000e000ff027b82 */ /* 0x000e620000000a00 */
[----:B----4-:R-:W-:Y:S01]  /*00d0*/  UIMAD UR4, UR8, UR9, URZ ;  /* 0x00000009080472a4 */ /* 0x010fe2000f8e02ff */
[----:B0-----:R-:W-:-:S02]  /*00e0*/  IMAD R0, R0, R7, UR7 ;  /* 0x0000000700007e24 */ /* 0x001fc4000f8e0207 */
[----:B--2---:R-:W-:Y:S01]  /*00f0*/  IMAD R4, R11, UR9, R4 ;  /* 0x000000090b047c24 */ /* 0x004fe2000f8e0204 */
[----:B-----5:R-:W-:-:S03]  /*0100*/  UIMAD UR4, UR4, UR5, URZ ;  /* 0x00000005040472a4 */ /* 0x020fc6000f8e02ff */
[----:B---3--:R-:W-:Y:S02]  /*0110*/  IMAD R4, R4, UR8, R9 ;  /* 0x0000000804047c24 */ /* 0x008fe4000f8e0209 */
[----:B-1----:R-:W-:Y:S01]  /*0120*/  IMAD R5, R0, R5, UR6 ;  /* 0x0000000600057e24 */ /* 0x002fe2000f8e0205 */
[----:B------:R-:W0:Y:S03]  /*0130*/  LDCU.64 UR6, c[0x0][0x358] ;  /* 0x00006b00ff0677ac */ /* 0x000e260008000a00 */
[----:B------:R-:W-:-:S05]  /*0140*/  IMAD R9, R5, UR4, R4 ;  /* 0x0000000405097c24 */ /* 0x000fca000f8e0204 */
[----:B------:R-:W-:-:S05]  /*0150*/  SHF.L.U32 R7, R9, 0x2, RZ ;  /* 0x0000000209077819 */ /* 0x000fca00000006ff */
[----:B------:R-:W-:Y:S01]  /*0160*/  IMAD.WIDE R2, R7, 0x4, R2 ;  /* 0x0000000407027825 */ /* 0x000fe200078e0202 */
[----:B------:R-:W-:-:S04]  /*0170*/  SHF.R.U32.HI R7, RZ, 0x5, R4 ;  /* 0x00000005ff077819 */ /* 0x000fc80000011604 */
[----:B0-----:R-:W-:Y:S04]  /*0180*/  STG.E desc[UR6][R2.64], R9 ;  /* 0x0000000902007986 */ /* 0x001fe8000c101906 */
[----:B------:R-:W-:Y:S04]  /*0190*/  STG.E desc[UR6][R2.64+0x4], R5 ;  /* 0x0000040502007986 */ /* 0x000fe8000c101906 */
[----:B------:R-:W-:Y:S04]  /*01a0*/  STG.E desc[UR6][R2.64+0x8], R7 ;  /* 0x0000080702007986 */ /* 0x000fe8000c101906 */
[----:B------:R-:W-:Y:S01]  /*01b0*/  STG.E desc[UR6][R2.64+0xc], R4 ;  /* 0x00000c0402007986 */ /* 0x000fe2000c101906 */
[----:B------:R-:W-:Y:S05]  /*01c0*/  EXIT ;  /* 0x000000000000794d */ /* 0x000fea0003800000 */
.L_x_0:
[----:B------:R-:W-:-:S00]  /*01d0*/  BRA `(.L_x_0) ;  /* 0xfffffffc00fc7947 */ /* 0x000fc0000383ffff */
[----:B------:R-:W-:-:S00]  /*01e0*/  NOP ;  /* 0x0000000000007918 */ /* 0x000fc00000000000 */
        /* <DEDUP_REMOVED lines=9> */
.L_x_1:


//--------------------- .nv.shared.reserved.0     --------------------------
	.section	.nv.shared.reserved.0,"aw",@nobits
	.weak		__nv_reservedSMEM_offset_0_alias
	.size		__nv_reservedSMEM_offset_0_alias, 0, 64
	.other		__nv_reservedSMEM_offset_0_alias,@"STO_CUDA_RESERVED_SHARED STV_DEFAULT"
__nv_reservedSMEM_offset_0_alias:
	.zero		0
	.zero		64


//--------------------- .nv.constant0._Z9addKernelPi --------------------------
	.section	.nv.constant0._Z9addKernelPi,"a",@progbits
	.sectionflags	@""
	.align	4
.nv.constant0._Z9addKernelPi:
	.zero		904


//--------------------- SYMBOLS --------------------------

	.type		.nv.reservedSmem.offset0,@object
	.size		.nv.reservedSmem.offset0,0x4
